	.headerflags	@"EF_CUDA_TEXMODE_UNIFIED EF_CUDA_64BIT_ADDRESS EF_CUDA_ACCELERATORS EF_CUDA_SM90 EF_CUDA_VIRTUAL_SM(EF_CUDA_SM90)"
	.elftype	@"ET_EXEC"


//--------------------- .nv.info                  --------------------------
	.section	.nv.info,"",@"SHT_CUDA_INFO"
	.align	4


	//----- nvinfo : EIATTR_REGCOUNT
	.align		4
        /*0000*/ 	.byte	0x04, 0x2f
        /*0002*/ 	.short	(.L_1 - .L_0)
	.align		4
.L_0:
        /*0004*/ 	.word	index@(triton_poi_fused_convolution_relu_54)
        /*0008*/ 	.word	0x0000000c


	//----- nvinfo : EIATTR_MIN_STACK_SIZE
	.align		4
.L_1:
        /*000c*/ 	.byte	0x04, 0x12
        /*000e*/ 	.short	(.L_3 - .L_2)
	.align		4
.L_2:
        /*0010*/ 	.word	index@(triton_poi_fused_convolution_relu_54)
        /*0014*/ 	.word	0x00000000


	//----- nvinfo : EIATTR_FRAME_SIZE
	.align		4
.L_3:
        /*0018*/ 	.byte	0x04, 0x11
        /*001a*/ 	.short	(.L_5 - .L_4)
	.align		4
.L_4:
        /*001c*/ 	.word	index@(triton_poi_fused_convolution_relu_54)
        /*0020*/ 	.word	0x00000000


	//----- nvinfo : EIATTR_MIN_STACK_SIZE
	.align		4
.L_5:
        /*0024*/ 	.byte	0x04, 0x12
        /*0026*/ 	.short	(.L_7 - .L_6)
	.align		4
.L_6:
        /*0028*/ 	.word	index@(triton_poi_fused_convolution_relu_54)
        /*002c*/ 	.word	0x00000000
.L_7:


//--------------------- .nv.info.triton_poi_fused_convolution_relu_54 --------------------------
	.section	.nv.info.triton_poi_fused_convolution_relu_54,"",@"SHT_CUDA_INFO"
	.sectionflags	@""
	.align	4


	//----- nvinfo : EIATTR_CUDA_API_VERSION
	.align		4
        /*0000*/ 	.byte	0x04, 0x37
        /*0002*/ 	.short	(.L_9 - .L_8)
.L_8:
        /*0004*/ 	.word	0x0000007c


	//----- nvinfo : EIATTR_KPARAM_INFO
	.align		4
.L_9:
        /*0008*/ 	.byte	0x04, 0x17
        /*000a*/ 	.short	(.L_11 - .L_10)
.L_10:
        /*000c*/ 	.word	0x00000000
        /*0010*/ 	.short	0x0002
        /*0012*/ 	.short	0x0010
        /*0014*/ 	.byte	0x00, 0xf0, 0x11, 0x00


	//----- nvinfo : EIATTR_KPARAM_INFO
	.align		4
.L_11:
        /*0018*/ 	.byte	0x04, 0x17
        /*001a*/ 	.short	(.L_13 - .L_12)
.L_12:
        /*001c*/ 	.word	0x00000000
        /*0020*/ 	.short	0x0001
        /*0022*/ 	.short	0x0008
        /*0024*/ 	.byte	0x00, 0xf4, 0x21, 0x00


	//----- nvinfo : EIATTR_KPARAM_INFO
	.align		4
.L_13:
        /*0028*/ 	.byte	0x04, 0x17
        /*002a*/ 	.short	(.L_15 - .L_14)
.L_14:
        /*002c*/ 	.word	0x00000000
        /*0030*/ 	.short	0x0000
        /*0032*/ 	.short	0x0000
        /*0034*/ 	.byte	0x00, 0xf4, 0x21, 0x00


	//----- nvinfo : EIATTR_SPARSE_MMA_MASK
	.align		4
.L_15:
        /*0038*/ 	.byte	0x03, 0x50
        /*003a*/ 	.short	0x0000


	//----- nvinfo : EIATTR_MAXREG_COUNT
	.align		4
        /*003c*/ 	.byte	0x03, 0x1b
        /*003e*/ 	.short	0x00ff


	//----- nvinfo : EIATTR_EXIT_INSTR_OFFSETS
	.align		4
        /*0040*/ 	.byte	0x04, 0x1c
        /*0042*/ 	.short	(.L_17 - .L_16)


	//   ....[0]....
.L_16:
        /*0044*/ 	.word	0x00000170


	//----- nvinfo : EIATTR_REQNTID
	.align		4
.L_17:
        /*0048*/ 	.byte	0x04, 0x10
        /*004a*/ 	.short	(.L_19 - .L_18)
.L_18:
        /*004c*/ 	.word	0x00000080
        /*0050*/ 	.word	0x00000001
        /*0054*/ 	.word	0x00000001


	//----- nvinfo : EIATTR_CBANK_PARAM_SIZE
	.align		4
.L_19:
        /*0058*/ 	.byte	0x03, 0x19
        /*005a*/ 	.short	0x0014


	//----- nvinfo : EIATTR_PARAM_CBANK
	.align		4
        /*005c*/ 	.byte	0x04, 0x0a
        /*005e*/ 	.short	(.L_21 - .L_20)
	.align		4
.L_20:
        /*0060*/ 	.word	index@(.nv.constant0.triton_poi_fused_convolution_relu_54)
        /*0064*/ 	.short	0x0210
        /*0066*/ 	.short	0x0014


	//----- nvinfo : EIATTR_SW_WAR
	.align		4
.L_21:
        /*0068*/ 	.byte	0x04, 0x36
        /*006a*/ 	.short	(.L_23 - .L_22)
.L_22:
        /*006c*/ 	.word	0x00000008
.L_23:


//--------------------- .nv.callgraph             --------------------------
	.section	.nv.callgraph,"",@"SHT_CUDA_CALLGRAPH"
	.align	4
	.sectionentsize	8
	.align		4
        /*0000*/ 	.word	0x00000000
	.align		4
        /*0004*/ 	.word	0xffffffff
	.align		4
        /*0008*/ 	.word	0x00000000
	.align		4
        /*000c*/ 	.word	0xfffffffe
	.align		4
        /*0010*/ 	.word	0x00000000
	.align		4
        /*0014*/ 	.word	0xfffffffd
	.align		4
        /*0018*/ 	.word	0x00000000
	.align		4
        /*001c*/ 	.word	0xfffffffc


//--------------------- .text.triton_poi_fused_convolution_relu_54 --------------------------
	.section	.text.triton_poi_fused_convolution_relu_54,"ax",@progbits
	.align	128
        .global         triton_poi_fused_convolution_relu_54
        .type           triton_poi_fused_convolution_relu_54,@function
        .size           triton_poi_fused_convolution_relu_54,(.L_x_1 - triton_poi_fused_convolution_relu_54)
        .other          triton_poi_fused_convolution_relu_54,@"STO_CUDA_ENTRY STV_DEFAULT"
triton_poi_fused_convolution_relu_54:
.text.triton_poi_fused_convolution_relu_54:
[----:B------:R-:W-:Y:S01]  /*0000*/  LDC R1, c[0x0][0x28] ;  /* 0x00000a00ff017b82 */ /* 0x000fe20000000800 */
[----:B------:R-:W1:Y:S07]  /*0010*/  S2R R0, SR_TID.X ;  /* 0x0000000000007919 */ /* 0x000e6e0000002100 */
[----:B------:R-:W2:Y:S01]  /*0020*/  LDC.64 R2, c[0x0][0x210] ;  /* 0x00008400ff027b82 */ /* 0x000ea20000000a00 */
[----:B------:R-:W-:Y:S01]  /*0030*/  ULDC.64 UR4, c[0x0][0x208] ;  /* 0x0000820000047ab9 */ /* 0x000fe20000000a00 */
[----:B------:R-:W3:Y:S01]  /*0040*/  S2R R7, SR_CTAID.X ;  /* 0x0000000000077919 */ /* 0x000ee20000002500 */
[----:B-1----:R-:W-:-:S02]  /*0050*/  LOP3.LUT R0, R0, 0x7f, RZ, 0xc0, !PT ;  /* 0x0000007f00007812 */ /* 0x002fc400078ec0ff */
[----:B---3--:R-:W-:-:S03]  /*0060*/  SHF.R.S32.HI R4, RZ, 0x18, R7 ;  /* 0x00000018ff047819 */ /* 0x008fc60000011407 */
[----:B------:R-:W-:Y:S01]  /*0070*/  IMAD R7, R7, 0x80, R0 ;  /* 0x0000008007077824 */ /* 0x000fe200078e0200 */
[----:B------:R-:W-:-:S03]  /*0080*/  SGXT R0, R4, 0x1 ;  /* 0x000000010400781a */ /* 0x000fc60000000200 */
[----:B--2---:R-:W-:Y:S01]  /*0090*/  IMAD.WIDE R2, R7, 0x4, R2 ;  /* 0x0000000407027825 */ /* 0x004fe200078e0202 */
[----:B------:R-:W1:Y:S01]  /*00a0*/  LDC.64 R4, c[0x0][0x218] ;  /* 0x00008600ff047b82 */ /* 0x000e620000000a00 */
[----:B------:R-:W-:-:S04]  /*00b0*/  LEA.HI R0, R0, R7, RZ, 0x6 ;  /* 0x0000000700007211 */ /* 0x000fc800078f30ff */
[----:B------:R-:W-:-:S04]  /*00c0*/  SHF.R.S32.HI R0, RZ, 0x6, R0 ;  /* 0x00000006ff007819 */ /* 0x000fc80000011400 */
[----:B------:R-:W-:-:S04]  /*00d0*/  LEA.HI R6, R0, R0, RZ, 0x7 ;  /* 0x0000000000067211 */ /* 0x000fc800078f38ff */
[----:B------:R-:W-:-:S05]  /*00e0*/  LOP3.LUT R9, R6, 0xffffff80, RZ, 0xc0, !PT ;  /* 0xffffff8006097812 */ /* 0x000fca00078ec0ff */
[----:B------:R-:W-:Y:S02]  /*00f0*/  IMAD.IADD R9, R0, 0x1, -R9 ;  /* 0x0000000100097824 */ /* 0x000fe400078e0a09 */
[----:B------:R-:W2:Y:S02]  /*0100*/  LDG.E R0, desc[UR4][R2.64] ;  /* 0x0000000402007981 */ /* 0x000ea4000c1e1900 */
[----:B-1----:R-:W-:-:S06]  /*0110*/  IMAD.WIDE R4, R9, 0x4, R4 ;  /* 0x0000000409047825 */ /* 0x002fcc00078e0204 */
[----:B------:R-:W2:Y:S02]  /*0120*/  LDG.E.EL R5, desc[UR4][R4.64] ;  /* 0x0000000404057981 */ /* 0x000ea4000c2e1900 */
[C---:B--2---:R-:W-:Y:S01]  /*0130*/  FADD R6, R0.reuse, R5 ;  /* 0x0000000500067221 */ /* 0x044fe20000000000 */
[----:B------:R-:W-:-:S04]  /*0140*/  FSETP.GEU.AND P0, PT, R0, -R5, PT ;  /* 0x800000050000720b */ /* 0x000fc80003f0e000 */
[----:B------:R-:W-:-:S05]  /*0150*/  FSEL R7, R6, RZ, P0 ;  /* 0x000000ff06077208 */ /* 0x000fca0000000000 */
[----:B------:R-:W-:Y:S01]  /*0160*/  STG.E desc[UR4][R2.64], R7 ;  /* 0x0000000702007986 */ /* 0x000fe2000c101904 */
[----:B------:R-:W-:Y:S05]  /*0170*/  EXIT ;  /* 0x000000000000794d */ /* 0x000fea0003800000 */
.L_x_0:
[----:B------:R-:W-:-:S00]  /*0180*/  BRA `(.L_x_0) ;  /* 0xfffffffc00fc7947 */ /* 0x000fc0000383ffff */
[----:B------:R-:W-:-:S00]  /*0190*/  NOP ;  /* 0x0000000000007918 */ /* 0x000fc00000000000 */
        /* <DEDUP_REMOVED lines=14> */
.L_x_1:


//--------------------- .nv.constant0.triton_poi_fused_convolution_relu_54 --------------------------
	.section	.nv.constant0.triton_poi_fused_convolution_relu_54,"a",@progbits
	.sectionflags	@""
	.align	4
.nv.constant0.triton_poi_fused_convolution_relu_54:
	.zero		548
